//
// Generated by NVIDIA NVVM Compiler
//
// Compiler Build ID: CL-36424714
// Cuda compilation tools, release 13.0, V13.0.88
// Based on NVVM 20.0.0
//

.version 9.0
.target sm_100
.address_size 64

	// .globl	_Z11AddIntsCUDAPiS_S_

.visible .entry _Z11AddIntsCUDAPiS_S_(
	.param .u64 .ptr .align 1 _Z11AddIntsCUDAPiS_S__param_0,
	.param .u64 .ptr .align 1 _Z11AddIntsCUDAPiS_S__param_1,
	.param .u64 .ptr .align 1 _Z11AddIntsCUDAPiS_S__param_2
)
{
	.reg .b32 	%r<5>;
	.reg .b64 	%rd<7>;

	ld.param.u64 	%rd1, [_Z11AddIntsCUDAPiS_S__param_0];
	ld.param.u64 	%rd2, [_Z11AddIntsCUDAPiS_S__param_1];
	ld.param.u64 	%rd3, [_Z11AddIntsCUDAPiS_S__param_2];
	cvta.to.global.u64 	%rd4, %rd2;
	cvta.to.global.u64 	%rd5, %rd3;
	cvta.to.global.u64 	%rd6, %rd1;
	ld.global.u32 	%r1, [%rd6];
	ld.global.u32 	%r2, [%rd5];
	ld.global.u32 	%r3, [%rd4];
	mad.lo.s32 	%r4, %r2, %r1, %r3;
	st.global.u32 	[%rd6], %r4;
	ret;

}


// ===== COMPILED SASS (sm_100) =====

	.target	sm_100

	.elftype	@"ET_EXEC"


//--------------------- .note.nv.tkinfo           --------------------------
	.section	.note.nv.tkinfo,"",@"SHT_NOTE"
	.sectionflags	@"SHF_NOTE_NV_TKINFO"
	.tkinfo
        /*0018*/ 	.word	0x00000002
        /*0030*/ 	.string	""
        /*0030*/ 	.string	"ptxas"
        /*0030*/ 	.string	"Cuda compilation tools, release 13.0, V13.0.88"
        /*0030*/ 	.string	"Build cuda_13.0.r13.0/compiler.36424714_0"
        /*0030*/ 	.string	"-arch sm_100 -m 64 "



//--------------------- .note.nv.cuinfo           --------------------------
	.section	.note.nv.cuinfo,"",@"SHT_NOTE"
	.sectionflags	@"SHF_NOTE_NV_CUINFO"
        /*0018*/ 	.short	0x0002
        /*001a*/ 	.short	0x0064
        /*001c*/ 	.short	0x0082
	.zero		2


//--------------------- .nv.info                  --------------------------
	.section	.nv.info,"",@"SHT_CUDA_INFO"
	.align	4


	//----- nvinfo : EIATTR_REGCOUNT
	.align		4
        /*0000*/ 	.byte	0x04, 0x2f
        /*0002*/ 	.short	(.L_1 - .L_0)
	.align		4
.L_0:
        /*0004*/ 	.word	index@(_Z11AddIntsCUDAPiS_S_)
        /*0008*/ 	.word	0x0000000c


	//----- nvinfo : EIATTR_FRAME_SIZE
	.align		4
.L_1:
        /*000c*/ 	.byte	0x04, 0x11
        /*000e*/ 	.short	(.L_3 - .L_2)
	.align		4
.L_2:
        /*0010*/ 	.word	index@(_Z11AddIntsCUDAPiS_S_)
        /*0014*/ 	.word	0x00000000


	//----- nvinfo : EIATTR_MIN_STACK_SIZE
	.align		4
.L_3:
        /*0018*/ 	.byte	0x04, 0x12
        /*001a*/ 	.short	(.L_5 - .L_4)
	.align		4
.L_4:
        /*001c*/ 	.word	index@(_Z11AddIntsCUDAPiS_S_)
        /*0020*/ 	.word	0x00000000
.L_5:


//--------------------- .nv.compat                --------------------------
	.section	.nv.compat,"",@"SHT_CUDA_COMPAT_INFO"
	.align	4
        /*0000*/ 	.byte	0x02, 0x09, 0x00, 0x00, 0x02, 0x02, 0x01, 0x00, 0x02, 0x05, 0x05, 0x00, 0x03, 0x07, 0x01, 0x01
        /*0010*/ 	.byte	0x02, 0x03, 0x00, 0x00, 0x02, 0x06, 0x01, 0x00, 0x04, 0x0b, 0x08, 0x00, 0x09, 0x00, 0x00, 0x00
        /*0020*/ 	.byte	0x00, 0x00, 0x00, 0x00


//--------------------- .nv.info._Z11AddIntsCUDAPiS_S_ --------------------------
	.section	.nv.info._Z11AddIntsCUDAPiS_S_,"",@"SHT_CUDA_INFO"
	.sectionflags	@""
	.align	4


	//----- nvinfo : EIATTR_CUDA_API_VERSION
	.align		4
        /*0000*/ 	.byte	0x04, 0x37
        /*0002*/ 	.short	(.L_7 - .L_6)
.L_6:
        /*0004*/ 	.word	0x00000082


	//----- nvinfo : EIATTR_KPARAM_INFO
	.align		4
.L_7:
        /*0008*/ 	.byte	0x04, 0x17
        /*000a*/ 	.short	(.L_9 - .L_8)
.L_8:
        /*000c*/ 	.word	0x00000000
        /*0010*/ 	.short	0x0002
        /*0012*/ 	.short	0x0010
        /*0014*/ 	.byte	0x00, 0xf5, 0x21, 0x00


	//----- nvinfo : EIATTR_KPARAM_INFO
	.align		4
.L_9:
        /*0018*/ 	.byte	0x04, 0x17
        /*001a*/ 	.short	(.L_11 - .L_10)
.L_10:
        /*001c*/ 	.word	0x00000000
        /*0020*/ 	.short	0x0001
        /*0022*/ 	.short	0x0008
        /*0024*/ 	.byte	0x00, 0xf5, 0x21, 0x00


	//----- nvinfo : EIATTR_KPARAM_INFO
	.align		4
.L_11:
        /*0028*/ 	.byte	0x04, 0x17
        /*002a*/ 	.short	(.L_13 - .L_12)
.L_12:
        /*002c*/ 	.word	0x00000000
        /*0030*/ 	.short	0x0000
        /*0032*/ 	.short	0x0000
        /*0034*/ 	.byte	0x00, 0xf5, 0x21, 0x00


	//----- nvinfo : EIATTR_SPARSE_MMA_MASK
	.align		4
.L_13:
        /*0038*/ 	.byte	0x03, 0x50
        /*003a*/ 	.short	0x0000


	//----- nvinfo : EIATTR_MAXREG_COUNT
	.align		4
        /*003c*/ 	.byte	0x03, 0x1b
        /*003e*/ 	.short	0x00ff


	//----- nvinfo : EIATTR_MERCURY_ISA_VERSION
	.align		4
        /*0040*/ 	.byte	0x03, 0x5f
        /*0042*/ 	.short	0x0101


	//----- nvinfo : EIATTR_VRC_CTA_INIT_COUNT
	.align		4
        /*0044*/ 	.byte	0x02, 0x4a
	.zero		1
	.zero		1


	//----- nvinfo : EIATTR_EXIT_INSTR_OFFSETS
	.align		4
        /*0048*/ 	.byte	0x04, 0x1c
        /*004a*/ 	.short	(.L_15 - .L_14)


	//   ....[0]....
.L_14:
        /*004c*/ 	.word	0x000000a0


	//----- nvinfo : EIATTR_CBANK_PARAM_SIZE
	.align		4
.L_15:
        /*0050*/ 	.byte	0x03, 0x19
        /*0052*/ 	.short	0x0018


	//----- nvinfo : EIATTR_PARAM_CBANK
	.align		4
        /*0054*/ 	.byte	0x04, 0x0a
        /*0056*/ 	.short	(.L_17 - .L_16)
	.align		4
.L_16:
        /*0058*/ 	.word	index@(.nv.constant0._Z11AddIntsCUDAPiS_S_)
        /*005c*/ 	.short	0x0380
        /*005e*/ 	.short	0x0018


	//----- nvinfo : EIATTR_SW_WAR
	.align		4
.L_17:
        /*0060*/ 	.byte	0x04, 0x36
        /*0062*/ 	.short	(.L_19 - .L_18)
.L_18:
        /*0064*/ 	.word	0x00000008
.L_19:


//--------------------- .nv.callgraph             --------------------------
	.section	.nv.callgraph,"",@"SHT_CUDA_CALLGRAPH"
	.align	4
	.sectionentsize	8
	.align		4
        /*0000*/ 	.word	0x00000000
	.align		4
        /*0004*/ 	.word	0xffffffff
	.align		4
        /*0008*/ 	.word	0x00000000
	.align		4
        /*000c*/ 	.word	0xfffffffe
	.align		4
        /*0010*/ 	.word	0x00000000
	.align		4
        /*0014*/ 	.word	0xfffffffd
	.align		4
        /*0018*/ 	.word	0x00000000
	.align		4
        /*001c*/ 	.word	0xfffffffc


//--------------------- .text._Z11AddIntsCUDAPiS_S_ --------------------------
	.section	.text._Z11AddIntsCUDAPiS_S_,"ax",@progbits
	.align	128
        .global         _Z11AddIntsCUDAPiS_S_
        .type           _Z11AddIntsCUDAPiS_S_,@function
        .size           _Z11AddIntsCUDAPiS_S_,(.L_x_1 - _Z11AddIntsCUDAPiS_S_)
        .other          _Z11AddIntsCUDAPiS_S_,@"STO_CUDA_ENTRY STV_DEFAULT"
_Z11AddIntsCUDAPiS_S_:
.text._Z11AddIntsCUDAPiS_S_:
[----:B------:R-:W-:Y:S08]  /*0000*/  LDC R1, c[0x0][0x37c] ;  /* 0x0000df00ff017b82 */ /* 0x000ff00000000800 */
[----:B------:R-:W0:Y:S01]  /*0010*/  LDC.64 R4, c[0x0][0x390] ;  /* 0x0000e400ff047b82 */ /* 0x000e220000000a00 */
[----:B------:R-:W0:Y:S07]  /*0020*/  LDCU.64 UR4, c[0x0][0x358] ;  /* 0x00006b00ff0477ac */ /* 0x000e2e0008000a00 */
[----:B------:R-:W1:Y:S08]  /*0030*/  LDC.64 R6, c[0x0][0x388] ;  /* 0x0000e200ff067b82 */ /* 0x000e700000000a00 */
[----:B------:R-:W2:Y:S01]  /*0040*/  LDC.64 R2, c[0x0][0x380] ;  /* 0x0000e000ff027b82 */ /* 0x000ea20000000a00 */
[----:B0-----:R-:W3:Y:S04]  /*0050*/  LDG.E R5, desc[UR4][R4.64] ;  /* 0x0000000404057981 */ /* 0x001ee8000c1e1900 */
[----:B-1----:R-:W3:Y:S04]  /*0060*/  LDG.E R6, desc[UR4][R6.64] ;  /* 0x0000000406067981 */ /* 0x002ee8000c1e1900 */
[----:B--2---:R-:W3:Y:S02]  /*0070*/  LDG.E R0, desc[UR4][R2.64] ;  /* 0x0000000402007981 */ /* 0x004ee4000c1e1900 */
[----:B---3--:R-:W-:-:S05]  /*0080*/  IMAD R9, R0, R5, R6 ;  /* 0x0000000500097224 */ /* 0x008fca00078e0206 */
[----:B------:R-:W-:Y:S01]  /*0090*/  STG.E desc[UR4][R2.64], R9 ;  /* 0x0000000902007986 */ /* 0x000fe2000c101904 */
[----:B------:R-:W-:Y:S05]  /*00a0*/  EXIT ;  /* 0x000000000000794d */ /* 0x000fea0003800000 */
.L_x_0:
[----:B------:R-:W-:-:S00]  /*00b0*/  BRA `(.L_x_0) ;  /* 0xfffffffc00fc7947 */ /* 0x000fc0000383ffff */
[----:B------:R-:W-:-:S00]  /*00c0*/  NOP ;  /* 0x0000000000007918 */ /* 0x000fc00000000000 */
        /* <DEDUP_REMOVED lines=11> */
.L_x_1:


//--------------------- .nv.shared.reserved.0     --------------------------
	.section	.nv.shared.reserved.0,"aw",@nobits
	.weak		__nv_reservedSMEM_offset_0_alias
	.size		__nv_reservedSMEM_offset_0_alias, 0, 64
	.other		__nv_reservedSMEM_offset_0_alias,@"STO_CUDA_RESERVED_SHARED STV_DEFAULT"
__nv_reservedSMEM_offset_0_alias:
	.zero		0
	.zero		64


//--------------------- .nv.constant0._Z11AddIntsCUDAPiS_S_ --------------------------
	.section	.nv.constant0._Z11AddIntsCUDAPiS_S_,"a",@progbits
	.sectionflags	@""
	.align	4
.nv.constant0._Z11AddIntsCUDAPiS_S_:
	.zero		920


//--------------------- SYMBOLS --------------------------

	.type		.nv.reservedSmem.offset0,@object
	.size		.nv.reservedSmem.offset0,0x4
